	.headerflags	@"EF_CUDA_TEXMODE_UNIFIED EF_CUDA_64BIT_ADDRESS EF_CUDA_ACCELERATORS EF_CUDA_SM90 EF_CUDA_VIRTUAL_SM(EF_CUDA_SM90)"
	.elftype	@"ET_EXEC"


//--------------------- .nv.info                  --------------------------
	.section	.nv.info,"",@"SHT_CUDA_INFO"
	.align	4


	//----- nvinfo : EIATTR_REGCOUNT
	.align		4
        /*0000*/ 	.byte	0x04, 0x2f
        /*0002*/ 	.short	(.L_1 - .L_0)
	.align		4
.L_0:
        /*0004*/ 	.word	index@(triton_poi_fused_mul_60)
        /*0008*/ 	.word	0x00000012


	//----- nvinfo : EIATTR_MIN_STACK_SIZE
	.align		4
.L_1:
        /*000c*/ 	.byte	0x04, 0x12
        /*000e*/ 	.short	(.L_3 - .L_2)
	.align		4
.L_2:
        /*0010*/ 	.word	index@(triton_poi_fused_mul_60)
        /*0014*/ 	.word	0x00000000


	//----- nvinfo : EIATTR_FRAME_SIZE
	.align		4
.L_3:
        /*0018*/ 	.byte	0x04, 0x11
        /*001a*/ 	.short	(.L_5 - .L_4)
	.align		4
.L_4:
        /*001c*/ 	.word	index@(triton_poi_fused_mul_60)
        /*0020*/ 	.word	0x00000000


	//----- nvinfo : EIATTR_MIN_STACK_SIZE
	.align		4
.L_5:
        /*0024*/ 	.byte	0x04, 0x12
        /*0026*/ 	.short	(.L_7 - .L_6)
	.align		4
.L_6:
        /*0028*/ 	.word	index@(triton_poi_fused_mul_60)
        /*002c*/ 	.word	0x00000000
.L_7:


//--------------------- .nv.info.triton_poi_fused_mul_60 --------------------------
	.section	.nv.info.triton_poi_fused_mul_60,"",@"SHT_CUDA_INFO"
	.sectionflags	@""
	.align	4


	//----- nvinfo : EIATTR_CUDA_API_VERSION
	.align		4
        /*0000*/ 	.byte	0x04, 0x37
        /*0002*/ 	.short	(.L_9 - .L_8)
.L_8:
        /*0004*/ 	.word	0x0000007c


	//----- nvinfo : EIATTR_KPARAM_INFO
	.align		4
.L_9:
        /*0008*/ 	.byte	0x04, 0x17
        /*000a*/ 	.short	(.L_11 - .L_10)
.L_10:
        /*000c*/ 	.word	0x00000000
        /*0010*/ 	.short	0x0002
        /*0012*/ 	.short	0x0010
        /*0014*/ 	.byte	0x00, 0xf0, 0x11, 0x00


	//----- nvinfo : EIATTR_KPARAM_INFO
	.align		4
.L_11:
        /*0018*/ 	.byte	0x04, 0x17
        /*001a*/ 	.short	(.L_13 - .L_12)
.L_12:
        /*001c*/ 	.word	0x00000000
        /*0020*/ 	.short	0x0001
        /*0022*/ 	.short	0x0008
        /*0024*/ 	.byte	0x00, 0xf4, 0x21, 0x00


	//----- nvinfo : EIATTR_KPARAM_INFO
	.align		4
.L_13:
        /*0028*/ 	.byte	0x04, 0x17
        /*002a*/ 	.short	(.L_15 - .L_14)
.L_14:
        /*002c*/ 	.word	0x00000000
        /*0030*/ 	.short	0x0000
        /*0032*/ 	.short	0x0000
        /*0034*/ 	.byte	0x00, 0xf4, 0x21, 0x00


	//----- nvinfo : EIATTR_SPARSE_MMA_MASK
	.align		4
.L_15:
        /*0038*/ 	.byte	0x03, 0x50
        /*003a*/ 	.short	0x0000


	//----- nvinfo : EIATTR_MAXREG_COUNT
	.align		4
        /*003c*/ 	.byte	0x03, 0x1b
        /*003e*/ 	.short	0x00ff


	//----- nvinfo : EIATTR_EXIT_INSTR_OFFSETS
	.align		4
        /*0040*/ 	.byte	0x04, 0x1c
        /*0042*/ 	.short	(.L_17 - .L_16)


	//   ....[0]....
.L_16:
        /*0044*/ 	.word	0x00000170


	//----- nvinfo : EIATTR_REQNTID
	.align		4
.L_17:
        /*0048*/ 	.byte	0x04, 0x10
        /*004a*/ 	.short	(.L_19 - .L_18)
.L_18:
        /*004c*/ 	.word	0x00000080
        /*0050*/ 	.word	0x00000001
        /*0054*/ 	.word	0x00000001


	//----- nvinfo : EIATTR_CBANK_PARAM_SIZE
	.align		4
.L_19:
        /*0058*/ 	.byte	0x03, 0x19
        /*005a*/ 	.short	0x0014


	//----- nvinfo : EIATTR_PARAM_CBANK
	.align		4
        /*005c*/ 	.byte	0x04, 0x0a
        /*005e*/ 	.short	(.L_21 - .L_20)
	.align		4
.L_20:
        /*0060*/ 	.word	index@(.nv.constant0.triton_poi_fused_mul_60)
        /*0064*/ 	.short	0x0210
        /*0066*/ 	.short	0x0014


	//----- nvinfo : EIATTR_SW_WAR
	.align		4
.L_21:
        /*0068*/ 	.byte	0x04, 0x36
        /*006a*/ 	.short	(.L_23 - .L_22)
.L_22:
        /*006c*/ 	.word	0x00000008
.L_23:


//--------------------- .nv.callgraph             --------------------------
	.section	.nv.callgraph,"",@"SHT_CUDA_CALLGRAPH"
	.align	4
	.sectionentsize	8
	.align		4
        /*0000*/ 	.word	0x00000000
	.align		4
        /*0004*/ 	.word	0xffffffff
	.align		4
        /*0008*/ 	.word	0x00000000
	.align		4
        /*000c*/ 	.word	0xfffffffe
	.align		4
        /*0010*/ 	.word	0x00000000
	.align		4
        /*0014*/ 	.word	0xfffffffd
	.align		4
        /*0018*/ 	.word	0x00000000
	.align		4
        /*001c*/ 	.word	0xfffffffc


//--------------------- .text.triton_poi_fused_mul_60 --------------------------
	.section	.text.triton_poi_fused_mul_60,"ax",@progbits
	.align	128
        .global         triton_poi_fused_mul_60
        .type           triton_poi_fused_mul_60,@function
        .size           triton_poi_fused_mul_60,(.L_x_1 - triton_poi_fused_mul_60)
        .other          triton_poi_fused_mul_60,@"STO_CUDA_ENTRY STV_DEFAULT"
triton_poi_fused_mul_60:
.text.triton_poi_fused_mul_60:
[----:B------:R-:W-:Y:S01]  /*0000*/  LDC R1, c[0x0][0x28] ;  /* 0x00000a00ff017b82 */ /* 0x000fe20000000800 */
[----:B------:R-:W1:Y:S07]  /*0010*/  S2R R0, SR_TID.X ;  /* 0x0000000000007919 */ /* 0x000e6e0000002100 */
[----:B------:R-:W2:Y:S01]  /*0020*/  LDC.64 R2, c[0x0][0x210] ;  /* 0x00008400ff027b82 */ /* 0x000ea20000000a00 */
[----:B------:R-:W-:Y:S01]  /*0030*/  ULDC.64 UR4, c[0x0][0x208] ;  /* 0x0000820000047ab9 */ /* 0x000fe20000000a00 */
[----:B------:R-:W3:Y:S06]  /*0040*/  S2R R7, SR_CTAID.X ;  /* 0x0000000000077919 */ /* 0x000eec0000002500 */
[----:B------:R-:W4:Y:S01]  /*0050*/  LDC.64 R4, c[0x0][0x218] ;  /* 0x00008600ff047b82 */ /* 0x000f220000000a00 */
[----:B-1----:R-:W-:-:S04]  /*0060*/  SHF.L.U32 R0, R0, 0x2, RZ ;  /* 0x0000000200007819 */ /* 0x002fc800000006ff */
[----:B------:R-:W-:-:S04]  /*0070*/  LOP3.LUT R0, R0, 0x1fc, RZ, 0xc0, !PT ;  /* 0x000001fc00007812 */ /* 0x000fc800078ec0ff */
[----:B---3--:R-:W-:-:S05]  /*0080*/  LEA R7, R7, R0, 0xa ;  /* 0x0000000007077211 */ /* 0x008fca00078e50ff */
[----:B--2---:R-:W-:-:S05]  /*0090*/  IMAD.WIDE R2, R7, 0x4, R2 ;  /* 0x0000000407027825 */ /* 0x004fca00078e0202 */
[----:B------:R-:W2:Y:S04]  /*00a0*/  LDG.E.128 R8, desc[UR4][R2.64] ;  /* 0x0000000402087981 */ /* 0x000ea8000c1e1d00 */
[----:B------:R-:W3:Y:S01]  /*00b0*/  LDG.E.128 R12, desc[UR4][R2.64+0x800] ;  /* 0x00080004020c7981 */ /* 0x000ee2000c1e1d00 */
[----:B----4-:R-:W-:-:S04]  /*00c0*/  IMAD.WIDE R4, R7, 0x4, R4 ;  /* 0x0000000407047825 */ /* 0x010fc800078e0204 */
[----:B--2---:R-:W-:Y:S01]  /*00d0*/  FMUL R8, R8, 0.044194173067808151245 ;  /* 0x3d3504f308087820 */ /* 0x004fe20000400000 */
[----:B------:R-:W-:Y:S01]  /*00e0*/  FMUL R9, R9, 0.044194173067808151245 ;  /* 0x3d3504f309097820 */ /* 0x000fe20000400000 */
[----:B------:R-:W-:Y:S01]  /*00f0*/  FMUL R10, R10, 0.044194173067808151245 ;  /* 0x3d3504f30a0a7820 */ /* 0x000fe20000400000 */
[----:B------:R-:W-:Y:S01]  /*0100*/  FMUL R11, R11, 0.044194173067808151245 ;  /* 0x3d3504f30b0b7820 */ /* 0x000fe20000400000 */
[----:B---3--:R-:W-:Y:S01]  /*0110*/  FMUL R12, R12, 0.044194173067808151245 ;  /* 0x3d3504f30c0c7820 */ /* 0x008fe20000400000 */
[----:B------:R-:W-:Y:S01]  /*0120*/  FMUL R13, R13, 0.044194173067808151245 ;  /* 0x3d3504f30d0d7820 */ /* 0x000fe20000400000 */
[----:B------:R-:W-:Y:S01]  /*0130*/  FMUL R14, R14, 0.044194173067808151245 ;  /* 0x3d3504f30e0e7820 */ /* 0x000fe20000400000 */
[----:B------:R-:W-:Y:S01]  /*0140*/  FMUL R15, R15, 0.044194173067808151245 ;  /* 0x3d3504f30f0f7820 */ /* 0x000fe20000400000 */
[----:B------:R-:W-:Y:S04]  /*0150*/  STG.E.128 desc[UR4][R4.64], R8 ;  /* 0x0000000804007986 */ /* 0x000fe8000c101d04 */
[----:B------:R-:W-:Y:S01]  /*0160*/  STG.E.128 desc[UR4][R4.64+0x800], R12 ;  /* 0x0008000c04007986 */ /* 0x000fe2000c101d04 */
[----:B------:R-:W-:Y:S05]  /*0170*/  EXIT ;  /* 0x000000000000794d */ /* 0x000fea0003800000 */
.L_x_0:
[----:B------:R-:W-:-:S00]  /*0180*/  BRA `(.L_x_0) ;  /* 0xfffffffc00fc7947 */ /* 0x000fc0000383ffff */
[----:B------:R-:W-:-:S00]  /*0190*/  NOP ;  /* 0x0000000000007918 */ /* 0x000fc00000000000 */
        /* <DEDUP_REMOVED lines=14> */
.L_x_1:


//--------------------- .nv.constant0.triton_poi_fused_mul_60 --------------------------
	.section	.nv.constant0.triton_poi_fused_mul_60,"a",@progbits
	.sectionflags	@""
	.align	4
.nv.constant0.triton_poi_fused_mul_60:
	.zero		548
